	.headerflags	@"EF_CUDA_TEXMODE_UNIFIED EF_CUDA_64BIT_ADDRESS EF_CUDA_ACCELERATORS EF_CUDA_SM90 EF_CUDA_VIRTUAL_SM(EF_CUDA_SM90)"
	.elftype	@"ET_EXEC"


//--------------------- .nv.info                  --------------------------
	.section	.nv.info,"",@"SHT_CUDA_INFO"
	.align	4


	//----- nvinfo : EIATTR_REGCOUNT
	.align		4
        /*0000*/ 	.byte	0x04, 0x2f
        /*0002*/ 	.short	(.L_1 - .L_0)
	.align		4
.L_0:
        /*0004*/ 	.word	index@(triton_poi_fused_convolution_leaky_relu_6)
        /*0008*/ 	.word	0x0000001f


	//----- nvinfo : EIATTR_MIN_STACK_SIZE
	.align		4
.L_1:
        /*000c*/ 	.byte	0x04, 0x12
        /*000e*/ 	.short	(.L_3 - .L_2)
	.align		4
.L_2:
        /*0010*/ 	.word	index@(triton_poi_fused_convolution_leaky_relu_6)
        /*0014*/ 	.word	0x00000000


	//----- nvinfo : EIATTR_FRAME_SIZE
	.align		4
.L_3:
        /*0018*/ 	.byte	0x04, 0x11
        /*001a*/ 	.short	(.L_5 - .L_4)
	.align		4
.L_4:
        /*001c*/ 	.word	index@(triton_poi_fused_convolution_leaky_relu_6)
        /*0020*/ 	.word	0x00000000


	//----- nvinfo : EIATTR_MIN_STACK_SIZE
	.align		4
.L_5:
        /*0024*/ 	.byte	0x04, 0x12
        /*0026*/ 	.short	(.L_7 - .L_6)
	.align		4
.L_6:
        /*0028*/ 	.word	index@(triton_poi_fused_convolution_leaky_relu_6)
        /*002c*/ 	.word	0x00000000
.L_7:


//--------------------- .nv.info.triton_poi_fused_convolution_leaky_relu_6 --------------------------
	.section	.nv.info.triton_poi_fused_convolution_leaky_relu_6,"",@"SHT_CUDA_INFO"
	.sectionflags	@""
	.align	4


	//----- nvinfo : EIATTR_CUDA_API_VERSION
	.align		4
        /*0000*/ 	.byte	0x04, 0x37
        /*0002*/ 	.short	(.L_9 - .L_8)
.L_8:
        /*0004*/ 	.word	0x0000007c


	//----- nvinfo : EIATTR_KPARAM_INFO
	.align		4
.L_9:
        /*0008*/ 	.byte	0x04, 0x17
        /*000a*/ 	.short	(.L_11 - .L_10)
.L_10:
        /*000c*/ 	.word	0x00000000
        /*0010*/ 	.short	0x0003
        /*0012*/ 	.short	0x0018
        /*0014*/ 	.byte	0x00, 0xf0, 0x11, 0x00


	//----- nvinfo : EIATTR_KPARAM_INFO
	.align		4
.L_11:
        /*0018*/ 	.byte	0x04, 0x17
        /*001a*/ 	.short	(.L_13 - .L_12)
.L_12:
        /*001c*/ 	.word	0x00000000
        /*0020*/ 	.short	0x0002
        /*0022*/ 	.short	0x0010
        /*0024*/ 	.byte	0x00, 0xf4, 0x21, 0x00


	//----- nvinfo : EIATTR_KPARAM_INFO
	.align		4
.L_13:
        /*0028*/ 	.byte	0x04, 0x17
        /*002a*/ 	.short	(.L_15 - .L_14)
.L_14:
        /*002c*/ 	.word	0x00000000
        /*0030*/ 	.short	0x0001
        /*0032*/ 	.short	0x0008
        /*0034*/ 	.byte	0x00, 0xf4, 0x21, 0x00


	//----- nvinfo : EIATTR_KPARAM_INFO
	.align		4
.L_15:
        /*0038*/ 	.byte	0x04, 0x17
        /*003a*/ 	.short	(.L_17 - .L_16)
.L_16:
        /*003c*/ 	.word	0x00000000
        /*0040*/ 	.short	0x0000
        /*0042*/ 	.short	0x0000
        /*0044*/ 	.byte	0x00, 0xf4, 0x21, 0x00


	//----- nvinfo : EIATTR_SPARSE_MMA_MASK
	.align		4
.L_17:
        /*0048*/ 	.byte	0x03, 0x50
        /*004a*/ 	.short	0x0000


	//----- nvinfo : EIATTR_MAXREG_COUNT
	.align		4
        /*004c*/ 	.byte	0x03, 0x1b
        /*004e*/ 	.short	0x00ff


	//----- nvinfo : EIATTR_EXIT_INSTR_OFFSETS
	.align		4
        /*0050*/ 	.byte	0x04, 0x1c
        /*0052*/ 	.short	(.L_19 - .L_18)


	//   ....[0]....
.L_18:
        /*0054*/ 	.word	0x00000580


	//----- nvinfo : EIATTR_REQNTID
	.align		4
.L_19:
        /*0058*/ 	.byte	0x04, 0x10
        /*005a*/ 	.short	(.L_21 - .L_20)
.L_20:
        /*005c*/ 	.word	0x00000080
        /*0060*/ 	.word	0x00000001
        /*0064*/ 	.word	0x00000001


	//----- nvinfo : EIATTR_CBANK_PARAM_SIZE
	.align		4
.L_21:
        /*0068*/ 	.byte	0x03, 0x19
        /*006a*/ 	.short	0x001c


	//----- nvinfo : EIATTR_PARAM_CBANK
	.align		4
        /*006c*/ 	.byte	0x04, 0x0a
        /*006e*/ 	.short	(.L_23 - .L_22)
	.align		4
.L_22:
        /*0070*/ 	.word	index@(.nv.constant0.triton_poi_fused_convolution_leaky_relu_6)
        /*0074*/ 	.short	0x0210
        /*0076*/ 	.short	0x001c


	//----- nvinfo : EIATTR_SW_WAR
	.align		4
.L_23:
        /*0078*/ 	.byte	0x04, 0x36
        /*007a*/ 	.short	(.L_25 - .L_24)
.L_24:
        /*007c*/ 	.word	0x00000008
.L_25:


//--------------------- .nv.callgraph             --------------------------
	.section	.nv.callgraph,"",@"SHT_CUDA_CALLGRAPH"
	.align	4
	.sectionentsize	8
	.align		4
        /*0000*/ 	.word	0x00000000
	.align		4
        /*0004*/ 	.word	0xffffffff
	.align		4
        /*0008*/ 	.word	0x00000000
	.align		4
        /*000c*/ 	.word	0xfffffffe
	.align		4
        /*0010*/ 	.word	0x00000000
	.align		4
        /*0014*/ 	.word	0xfffffffd
	.align		4
        /*0018*/ 	.word	0x00000000
	.align		4
        /*001c*/ 	.word	0xfffffffc


//--------------------- .text.triton_poi_fused_convolution_leaky_relu_6 --------------------------
	.section	.text.triton_poi_fused_convolution_leaky_relu_6,"ax",@progbits
	.sectionflags	@"SHF_BARRIERS=1"
	.align	128
        .global         triton_poi_fused_convolution_leaky_relu_6
        .type           triton_poi_fused_convolution_leaky_relu_6,@function
        .size           triton_poi_fused_convolution_leaky_relu_6,(.L_x_1 - triton_poi_fused_convolution_leaky_relu_6)
        .other          triton_poi_fused_convolution_leaky_relu_6,@"STO_CUDA_ENTRY STV_DEFAULT"
triton_poi_fused_convolution_leaky_relu_6:
.text.triton_poi_fused_convolution_leaky_relu_6:
[----:B------:R-:W-:Y:S01]  /*0000*/  LDC R1, c[0x0][0x28] ;  /* 0x00000a00ff017b82 */ /* 0x000fe20000000800 */
[----:B------:R-:W1:Y:S07]  /*0010*/  S2R R0, SR_TID.X ;  /* 0x0000000000007919 */ /* 0x000e6e0000002100 */
[----:B------:R-:W2:Y:S01]  /*0020*/  LDC.64 R12, c[0x0][0x218] ;  /* 0x00008600ff0c7b82 */ /* 0x000ea20000000a00 */
[----:B------:R-:W-:Y:S01]  /*0030*/  ULDC.64 UR6, c[0x0][0x208] ;  /* 0x0000820000067ab9 */ /* 0x000fe20000000a00 */
[----:B------:R-:W3:Y:S06]  /*0040*/  S2R R4, SR_CTAID.X ;  /* 0x0000000000047919 */ /* 0x000eec0000002500 */
[----:B------:R-:W4:Y:S08]  /*0050*/  LDC.64 R22, c[0x0][0x210] ;  /* 0x00008400ff167b82 */ /* 0x000f300000000a00 */
[----:B------:R-:W5:Y:S01]  /*0060*/  S2UR UR5, SR_CgaCtaId ;  /* 0x00000000000579c3 */ /* 0x000f620000008800 */
[----:B------:R-:W-:Y:S01]  /*0070*/  UMOV UR4, 0x400 ;  /* 0x0000040000047882 */ /* 0x000fe20000000000 */
[----:B------:R-:W-:Y:S01]  /*0080*/  ULDC.64 UR8, c[0x0][0x220] ;  /* 0x0000880000087ab9 */ /* 0x000fe20000000a00 */
[----:B-1----:R-:W-:-:S02]  /*0090*/  IMAD.SHL.U32 R3, R0, 0x8, RZ ;  /* 0x0000000800037824 */ /* 0x002fc400078e00ff */
[----:B---3--:R-:W-:Y:S01]  /*00a0*/  IMAD.SHL.U32 R2, R4, 0x400, RZ ;  /* 0x0000040004027824 */ /* 0x008fe200078e00ff */
[----:B------:R-:W-:Y:S02]  /*00b0*/  SHF.R.S32.HI R5, RZ, 0x15, R4 ;  /* 0x00000015ff057819 */ /* 0x000fe40000011404 */
[----:B------:R-:W-:Y:S02]  /*00c0*/  LOP3.LUT R3, R3, 0x3f8, RZ, 0xc0, !PT ;  /* 0x000003f803037812 */ /* 0x000fe400078ec0ff */
[----:B------:R-:W-:Y:S02]  /*00d0*/  SGXT R5, R5, 0x1 ;  /* 0x000000010505781a */ /* 0x000fe40000000200 */
[----:B------:R-:W-:Y:S02]  /*00e0*/  LOP3.LUT R20, R2, R3, RZ, 0xfc, !PT ;  /* 0x0000000302147212 */ /* 0x000fe400078efcff */
[----:B------:R-:W-:Y:S02]  /*00f0*/  LOP3.LUT R14, R2, 0x4, R3, 0xfe, !PT ;  /* 0x00000004020e7812 */ /* 0x000fe400078efe03 */
[C---:B------:R-:W-:Y:S01]  /*0100*/  LEA.HI R4, R5.reuse, R20, RZ, 0x7 ;  /* 0x0000001405047211 */ /* 0x040fe200078f38ff */
[----:B----4-:R-:W-:Y:S01]  /*0110*/  IMAD.WIDE R24, R20, 0x4, R22 ;  /* 0x0000000414187825 */ /* 0x010fe200078e0216 */
[----:B------:R-:W-:-:S02]  /*0120*/  LEA.HI R15, R5, R14, RZ, 0x7 ;  /* 0x0000000e050f7211 */ /* 0x000fc400078f38ff */
[----:B------:R-:W-:-:S05]  /*0130*/  LOP3.LUT R7, R4, 0xffffff80, RZ, 0xc0, !PT ;  /* 0xffffff8004077812 */ /* 0x000fca00078ec0ff */
[----:B------:R-:W-:-:S04]  /*0140*/  IMAD.IADD R7, R20, 0x1, -R7 ;  /* 0x0000000114077824 */ /* 0x000fc800078e0a07 */
[----:B--2---:R-:W-:Y:S01]  /*0150*/  IMAD.WIDE R8, R7, 0x4, R12 ;  /* 0x0000000407087825 */ /* 0x004fe200078e020c */
[----:B------:R-:W-:Y:S01]  /*0160*/  LOP3.LUT R15, R15, 0xffffff80, RZ, 0xc0, !PT ;  /* 0xffffff800f0f7812 */ /* 0x000fe200078ec0ff */
[----:B------:R-:W2:Y:S04]  /*0170*/  LDG.E.128 R4, desc[UR6][R24.64] ;  /* 0x0000000618047981 */ /* 0x000ea8000c1e1d00 */
[----:B------:R-:W2:Y:S01]  /*0180*/  LDG.E.EL.128 R8, desc[UR6][R8.64] ;  /* 0x0000000608087981 */ /* 0x000ea2000c2e1d00 */
[----:B------:R-:W-:-:S04]  /*0190*/  IMAD.IADD R15, R14, 0x1, -R15 ;  /* 0x000000010e0f7824 */ /* 0x000fc800078e0a0f */
[----:B------:R-:W-:Y:S02]  /*01a0*/  IMAD.WIDE R16, R15, 0x4, R12 ;  /* 0x000000040f107825 */ /* 0x000fe400078e020c */
[----:B------:R1:W3:Y:S04]  /*01b0*/  LDG.E.128 R12, desc[UR6][R24.64+0x10] ;  /* 0x00001006180c7981 */ /* 0x0002e8000c1e1d00 */
[----:B------:R-:W3:Y:S01]  /*01c0*/  LDG.E.EL.128 R16, desc[UR6][R16.64] ;  /* 0x0000000610107981 */ /* 0x000ee2000c2e1d00 */
[----:B-----5:R-:W-:Y:S01]  /*01d0*/  UPRMT UR4, UR5, 0x654, UR4 ;  /* 0x0000065405047896 */ /* 0x020fe20008000004 */
[----:B------:R-:W-:Y:S02]  /*01e0*/  SHF.R.S32.HI R28, RZ, 0x1f, R2 ;  /* 0x0000001fff1c7819 */ /* 0x000fe40000011402 */
[C---:B--2---:R-:W-:Y:S01]  /*01f0*/  FSETP.GT.AND P6, PT, R4.reuse, -R8, PT ;  /* 0x800000080400720b */ /* 0x044fe20003fc4000 */
[----:B------:R-:W-:Y:S01]  /*0200*/  FADD R4, R4, R8 ;  /* 0x0000000804047221 */ /* 0x000fe20000000000 */
[C---:B------:R-:W-:Y:S01]  /*0210*/  FSETP.GT.AND P0, PT, R5.reuse, -R9, PT ;  /* 0x800000090500720b */ /* 0x040fe20003f04000 */
[----:B------:R-:W-:Y:S01]  /*0220*/  FADD R5, R5, R9 ;  /* 0x0000000905057221 */ /* 0x000fe20000000000 */
[----:B------:R-:W-:-:S02]  /*0230*/  SEL R21, RZ, 0x1, !P6 ;  /* 0x00000001ff157807 */ /* 0x000fc40007000000 */
[C---:B------:R-:W-:Y:S01]  /*0240*/  FSETP.GT.AND P1, PT, R6.reuse, -R10, PT ;  /* 0x8000000a0600720b */ /* 0x040fe20003f24000 */
[----:B------:R-:W-:Y:S01]  /*0250*/  FADD R6, R6, R10 ;  /* 0x0000000a06067221 */ /* 0x000fe20000000000 */
[C---:B------:R-:W-:Y:S01]  /*0260*/  FSETP.GT.AND P2, PT, R7.reuse, -R11, PT ;  /* 0x8000000b0700720b */ /* 0x040fe20003f44000 */
[----:B------:R-:W-:Y:S01]  /*0270*/  FADD R7, R7, R11 ;  /* 0x0000000b07077221 */ /* 0x000fe20000000000 */
[----:B-1----:R-:W-:Y:S02]  /*0280*/  SEL R24, RZ, 0x1, !P1 ;  /* 0x00000001ff187807 */ /* 0x002fe40004800000 */
[----:B---3--:R-:W-:Y:S01]  /*0290*/  FSETP.GT.AND P3, PT, R12, -R16, PT ;  /* 0x800000100c00720b */ /* 0x008fe20003f64000 */
[----:B------:R-:W-:Y:S01]  /*02a0*/  @!P6 FMUL R4, R4, 0.0099999997764825820923 ;  /* 0x3c23d70a0404e820 */ /* 0x000fe20000400000 */
[C---:B------:R-:W-:Y:S01]  /*02b0*/  FSETP.GT.AND P4, PT, R13.reuse, -R17, PT ;  /* 0x800000110d00720b */ /* 0x040fe20003f84000 */
[----:B------:R-:W-:Y:S01]  /*02c0*/  FADD R12, R12, R16 ;  /* 0x000000100c0c7221 */ /* 0x000fe20000000000 */
[C---:B------:R-:W-:Y:S01]  /*02d0*/  FSETP.GT.AND P5, PT, R14.reuse, -R18, PT ;  /* 0x800000120e00720b */ /* 0x040fe20003fa4000 */
[----:B------:R-:W-:Y:S01]  /*02e0*/  FADD R13, R13, R17 ;  /* 0x000000110d0d7221 */ /* 0x000fe20000000000 */
[----:B------:R-:W-:Y:S01]  /*02f0*/  FSETP.GT.AND P6, PT, R15, -R19, PT ;  /* 0x800000130f00720b */ /* 0x000fe20003fc4000 */
[----:B------:R-:W-:Y:S01]  /*0300*/  @!P0 FMUL R5, R5, 0.0099999997764825820923 ;  /* 0x3c23d70a05058820 */ /* 0x000fe20000400000 */
[----:B------:R-:W-:Y:S01]  /*0310*/  SEL R9, RZ, 0x1, !P2 ;  /* 0x00000001ff097807 */ /* 0x000fe20005000000 */
[----:B------:R-:W-:Y:S01]  /*0320*/  FADD R14, R14, R18 ;  /* 0x000000120e0e7221 */ /* 0x000fe20000000000 */
[----:B------:R-:W-:Y:S01]  /*0330*/  SEL R8, RZ, 0x1, !P0 ;  /* 0x00000001ff087807 */ /* 0x000fe20004000000 */
[----:B------:R-:W-:Y:S01]  /*0340*/  FADD R15, R15, R19 ;  /* 0x000000130f0f7221 */ /* 0x000fe20000000000 */
[----:B------:R-:W-:Y:S01]  /*0350*/  SEL R17, RZ, 0x1, !P3 ;  /* 0x00000001ff117807 */ /* 0x000fe20005800000 */
[----:B------:R-:W-:Y:S01]  /*0360*/  @!P1 FMUL R6, R6, 0.0099999997764825820923 ;  /* 0x3c23d70a06069820 */ /* 0x000fe20000400000 */
[----:B------:R-:W-:Y:S01]  /*0370*/  SEL R16, RZ, 0x1, !P4 ;  /* 0x00000001ff107807 */ /* 0x000fe20006000000 */
[----:B------:R-:W-:Y:S01]  /*0380*/  @!P2 FMUL R7, R7, 0.0099999997764825820923 ;  /* 0x3c23d70a0707a820 */ /* 0x000fe20000400000 */
[----:B------:R-:W-:Y:S01]  /*0390*/  SEL R11, RZ, 0x1, !P5 ;  /* 0x00000001ff0b7807 */ /* 0x000fe20006800000 */
[----:B------:R-:W-:Y:S01]  /*03a0*/  @!P3 FMUL R12, R12, 0.0099999997764825820923 ;  /* 0x3c23d70a0c0cb820 */ /* 0x000fe20000400000 */
[----:B------:R-:W-:Y:S01]  /*03b0*/  SEL R10, RZ, 0x1, !P6 ;  /* 0x00000001ff0a7807 */ /* 0x000fe20007000000 */
[----:B------:R-:W-:Y:S01]  /*03c0*/  @!P4 FMUL R13, R13, 0.0099999997764825820923 ;  /* 0x3c23d70a0d0dc820 */ /* 0x000fe20000400000 */
[----:B------:R-:W-:Y:S01]  /*03d0*/  PRMT R9, R24, 0x3340, R9 ;  /* 0x0000334018097816 */ /* 0x000fe20000000009 */
[----:B------:R-:W-:Y:S01]  /*03e0*/  @!P5 FMUL R14, R14, 0.0099999997764825820923 ;  /* 0x3c23d70a0e0ed820 */ /* 0x000fe20000400000 */
[----:B------:R-:W-:Y:S01]  /*03f0*/  PRMT R8, R21, 0x3340, R8 ;  /* 0x0000334015087816 */ /* 0x000fe20000000008 */
[----:B------:R-:W-:Y:S01]  /*0400*/  IMAD.SHL.U32 R21, R0, 0x4, RZ ;  /* 0x0000000400157824 */ /* 0x000fe200078e00ff */
[----:B------:R-:W-:Y:S01]  /*0410*/  IADD3 R24, P0, R20, UR8, RZ ;  /* 0x0000000814187c10 */ /* 0x000fe2000ff1e0ff */
[----:B------:R-:W-:Y:S01]  /*0420*/  @!P6 FMUL R15, R15, 0.0099999997764825820923 ;  /* 0x3c23d70a0f0fe820 */ /* 0x000fe20000400000 */
[----:B------:R-:W-:-:S02]  /*0430*/  PRMT R17, R17, 0x3340, R16 ;  /* 0x0000334011117816 */ /* 0x000fc40000000010 */
[----:B------:R-:W-:Y:S02]  /*0440*/  PRMT R10, R11, 0x3340, R10 ;  /* 0x000033400b0a7816 */ /* 0x000fe4000000000a */
[----:B------:R-:W-:Y:S02]  /*0450*/  LEA.HI.X.SX32 R25, R20, UR9, 0x1, P0 ;  /* 0x0000000914197c11 */ /* 0x000fe400080f0eff */
[----:B------:R-:W-:Y:S02]  /*0460*/  LEA R0, R3, UR4, 0x2 ;  /* 0x0000000403007c11 */ /* 0x000fe4000f8e10ff */
[----:B------:R-:W-:Y:S02]  /*0470*/  PRMT R26, R8, 0x5410, R9 ;  /* 0x00005410081a7816 */ /* 0x000fe40000000009 */
[----:B------:R-:W-:Y:S01]  /*0480*/  PRMT R27, R17, 0x5410, R10 ;  /* 0x00005410111b7816 */ /* 0x000fe2000000000a */
[----:B------:R-:W-:Y:S01]  /*0490*/  STS.128 [R0], R4 ;  /* 0x0000000400007388 */ /* 0x000fe20000000c00 */
[----:B------:R-:W-:-:S03]  /*04a0*/  LOP3.LUT R21, R21, 0x1fc, RZ, 0xc0, !PT ;  /* 0x000001fc15157812 */ /* 0x000fc600078ec0ff */
[----:B------:R-:W-:Y:S01]  /*04b0*/  STS.128 [R0+0x10], R12 ;  /* 0x0000100c00007388 */ /* 0x000fe20000000c00 */
[----:B------:R-:W-:Y:S01]  /*04c0*/  LEA R20, R21, UR4, 0x2 ;  /* 0x0000000415147c11 */ /* 0x000fe2000f8e10ff */
[----:B------:R-:W-:Y:S01]  /*04d0*/  ULDC.64 UR4, c[0x0][0x210] ;  /* 0x0000840000047ab9 */ /* 0x000fe20000000a00 */
[----:B------:R-:W-:Y:S01]  /*04e0*/  LOP3.LUT R21, R2, R21, RZ, 0xfc, !PT ;  /* 0x0000001502157212 */ /* 0x000fe200078efcff */
[----:B------:R-:W-:Y:S01]  /*04f0*/  STG.E.64 desc[UR6][R24.64], R26 ;  /* 0x0000001a18007986 */ /* 0x000fe2000c101b06 */
[----:B------:R-:W-:Y:S02]  /*0500*/  BAR.SYNC.DEFER_BLOCKING 0x0 ;  /* 0x0000000000007b1d */ /* 0x000fe40000010000 */
[C---:B------:R-:W-:Y:S01]  /*0510*/  LEA R2, P0, R21.reuse, UR4, 0x2 ;  /* 0x0000000415027c11 */ /* 0x040fe2000f8010ff */
[----:B------:R-:W-:-:S03]  /*0520*/  IMAD.WIDE R22, R21, 0x4, R22 ;  /* 0x0000000415167825 */ /* 0x000fc600078e0216 */
[----:B------:R-:W-:Y:S01]  /*0530*/  LEA.HI.X R3, R21, UR5, R28, 0x2, P0 ;  /* 0x0000000515037c11 */ /* 0x000fe200080f141c */
[----:B------:R-:W1:Y:S04]  /*0540*/  LDS.128 R16, [R20] ;  /* 0x0000000014107984 */ /* 0x000e680000000c00 */
[----:B------:R-:W2:Y:S04]  /*0550*/  LDS.128 R8, [R20+0x800] ;  /* 0x0008000014087984 */ /* 0x000ea80000000c00 */
[----:B-1----:R-:W-:Y:S04]  /*0560*/  STG.E.128 desc[UR6][R22.64], R16 ;  /* 0x0000001016007986 */ /* 0x002fe8000c101d06 */
[----:B--2---:R-:W-:Y:S01]  /*0570*/  STG.E.128 desc[UR6][R2.64+0x800], R8 ;  /* 0x0008000802007986 */ /* 0x004fe2000c101d06 */
[----:B------:R-:W-:Y:S05]  /*0580*/  EXIT ;  /* 0x000000000000794d */ /* 0x000fea0003800000 */
.L_x_0:
[----:B------:R-:W-:-:S00]  /*0590*/  BRA `(.L_x_0) ;  /* 0xfffffffc00fc7947 */ /* 0x000fc0000383ffff */
[----:B------:R-:W-:-:S00]  /*05a0*/  NOP ;  /* 0x0000000000007918 */ /* 0x000fc00000000000 */
        /* <DEDUP_REMOVED lines=13> */
.L_x_1:


//--------------------- .nv.shared.triton_poi_fused_convolution_leaky_relu_6 --------------------------
	.section	.nv.shared.triton_poi_fused_convolution_leaky_relu_6,"aw",@nobits
	.sectionflags	@""
	.align	16
	.zero		1024


//--------------------- .nv.constant0.triton_poi_fused_convolution_leaky_relu_6 --------------------------
	.section	.nv.constant0.triton_poi_fused_convolution_leaky_relu_6,"a",@progbits
	.sectionflags	@""
	.align	4
.nv.constant0.triton_poi_fused_convolution_leaky_relu_6:
	.zero		556
